//
// Generated by NVIDIA NVVM Compiler
//
// Compiler Build ID: CL-36424714
// Cuda compilation tools, release 13.0, V13.0.88
// Based on NVVM 20.0.0
//

.version 9.0
.target sm_100
.address_size 64

.extern .func  (.param .b32 func_retval0) vprintf
(
	.param .b64 vprintf_param_0,
	.param .b64 vprintf_param_1
)
;
.global .align 1 .b8 $str[36] = {84, 104, 101, 32, 37, 108, 100, 116, 104, 32, 102, 105, 98, 98, 111, 110, 97, 99, 99, 105, 32, 110, 117, 109, 98, 101, 114, 32, 105, 115, 32, 37, 108, 100, 10};

.func  (.param .b64 func_retval0) _Z10fibbonaccimmm(
	.param .b64 _Z10fibbonaccimmm_param_0,
	.param .b64 _Z10fibbonaccimmm_param_1,
	.param .b64 _Z10fibbonaccimmm_param_2
)
{
	.reg .pred 	%p<6>;
	.reg .b64 	%rd<38>;

	ld.param.u64 	%rd37, [_Z10fibbonaccimmm_param_0];
	ld.param.u64 	%rd32, [_Z10fibbonaccimmm_param_1];
	ld.param.u64 	%rd22, [_Z10fibbonaccimmm_param_2];
	setp.eq.s64 	%p1, %rd22, 0;
	@%p1 bra 	$L__BB0_6;
	and.b64  	%rd26, %rd22, 3;
	setp.eq.s64 	%p2, %rd26, 0;
	mov.u64 	%rd31, %rd22;
	@%p2 bra 	$L__BB0_4;
	mov.u64 	%rd31, %rd22;
	mov.u64 	%rd29, %rd37;
$L__BB0_3:
	.pragma "nounroll";
	mov.u64 	%rd37, %rd32;
	add.s64 	%rd32, %rd37, %rd29;
	add.s64 	%rd31, %rd31, -1;
	add.s64 	%rd26, %rd26, -1;
	setp.ne.s64 	%p3, %rd26, 0;
	mov.u64 	%rd29, %rd37;
	@%p3 bra 	$L__BB0_3;
$L__BB0_4:
	setp.lt.u64 	%p4, %rd22, 4;
	@%p4 bra 	$L__BB0_6;
$L__BB0_5:
	add.s64 	%rd24, %rd32, %rd37;
	add.s64 	%rd25, %rd24, %rd32;
	add.s64 	%rd37, %rd25, %rd24;
	add.s64 	%rd32, %rd37, %rd25;
	add.s64 	%rd31, %rd31, -4;
	setp.ne.s64 	%p5, %rd31, 0;
	@%p5 bra 	$L__BB0_5;
$L__BB0_6:
	st.param.b64 	[func_retval0], %rd37;
	ret;

}
	// .globl	_Z5hellom
.visible .entry _Z5hellom(
	.param .u64 _Z5hellom_param_0
)
{
	.local .align 16 .b8 	__local_depot1[16];
	.reg .b64 	%SP;
	.reg .b64 	%SPL;
	.reg .b32 	%r<3>;
	.reg .b64 	%rd<8>;

	mov.u64 	%SPL, __local_depot1;
	cvta.local.u64 	%SP, %SPL;
	ld.param.u64 	%rd1, [_Z5hellom_param_0];
	add.u64 	%rd2, %SP, 0;
	add.u64 	%rd3, %SPL, 0;
	{ // callseq 0, 0
	.param .b64 param0;
	st.param.b64 	[param0], 0;
	.param .b64 param1;
	st.param.b64 	[param1], 1;
	.param .b64 param2;
	st.param.b64 	[param2], %rd1;
	.param .b64 retval0;
	call.uni (retval0), 
	_Z10fibbonaccimmm, 
	(
	param0, 
	param1, 
	param2
	);
	ld.param.b64 	%rd4, [retval0];
	} // callseq 0
	st.local.v2.u64 	[%rd3], {%rd1, %rd4};
	mov.u64 	%rd6, $str;
	cvta.global.u64 	%rd7, %rd6;
	{ // callseq 1, 0
	.param .b64 param0;
	st.param.b64 	[param0], %rd7;
	.param .b64 param1;
	st.param.b64 	[param1], %rd2;
	.param .b32 retval0;
	call.uni (retval0), 
	vprintf, 
	(
	param0, 
	param1
	);
	ld.param.b32 	%r1, [retval0];
	} // callseq 1
	ret;

}


// ===== COMPILED SASS (sm_100) =====

	.target	sm_100

	.elftype	@"ET_EXEC"


//--------------------- .note.nv.tkinfo           --------------------------
	.section	.note.nv.tkinfo,"",@"SHT_NOTE"
	.sectionflags	@"SHF_NOTE_NV_TKINFO"
	.tkinfo
        /*0018*/ 	.word	0x00000002
        /*0030*/ 	.string	""
        /*0030*/ 	.string	"ptxas"
        /*0030*/ 	.string	"Cuda compilation tools, release 13.0, V13.0.88"
        /*0030*/ 	.string	"Build cuda_13.0.r13.0/compiler.36424714_0"
        /*0030*/ 	.string	"-arch sm_100 -m 64 "



//--------------------- .note.nv.cuinfo           --------------------------
	.section	.note.nv.cuinfo,"",@"SHT_NOTE"
	.sectionflags	@"SHF_NOTE_NV_CUINFO"
        /*0018*/ 	.short	0x0002
        /*001a*/ 	.short	0x0064
        /*001c*/ 	.short	0x0082
	.zero		2


//--------------------- .nv.info                  --------------------------
	.section	.nv.info,"",@"SHT_CUDA_INFO"
	.align	4


	//----- nvinfo : EIATTR_REGCOUNT
	.align		4
        /*0000*/ 	.byte	0x04, 0x2f
        /*0002*/ 	.short	(.L_2 - .L_1)
	.align		4
.L_1:
        /*0004*/ 	.word	index@(_Z5hellom)
        /*0008*/ 	.word	0x00000018


	//----- nvinfo : EIATTR_FRAME_SIZE
	.align		4
.L_2:
        /*000c*/ 	.byte	0x04, 0x11
        /*000e*/ 	.short	(.L_4 - .L_3)
	.align		4
.L_3:
        /*0010*/ 	.word	index@($_Z5hellom$_Z10fibbonaccimmm)
        /*0014*/ 	.word	0x00000010


	//----- nvinfo : EIATTR_FRAME_SIZE
	.align		4
.L_4:
        /*0018*/ 	.byte	0x04, 0x11
        /*001a*/ 	.short	(.L_6 - .L_5)
	.align		4
.L_5:
        /*001c*/ 	.word	index@(_Z5hellom)
        /*0020*/ 	.word	0x00000010


	//----- nvinfo : EIATTR_MIN_STACK_SIZE
	.align		4
.L_6:
        /*0024*/ 	.byte	0x04, 0x12
        /*0026*/ 	.short	(.L_8 - .L_7)
	.align		4
.L_7:
        /*0028*/ 	.word	index@(_Z5hellom)
        /*002c*/ 	.word	0x00000010
.L_8:


//--------------------- .nv.compat                --------------------------
	.section	.nv.compat,"",@"SHT_CUDA_COMPAT_INFO"
	.align	4
        /*0000*/ 	.byte	0x02, 0x09, 0x00, 0x00, 0x02, 0x02, 0x01, 0x00, 0x02, 0x05, 0x05, 0x00, 0x03, 0x07, 0x01, 0x01
        /*0010*/ 	.byte	0x02, 0x03, 0x00, 0x00, 0x02, 0x06, 0x01, 0x00, 0x04, 0x0b, 0x08, 0x00, 0x09, 0x00, 0x00, 0x00
        /*0020*/ 	.byte	0x00, 0x00, 0x00, 0x00


//--------------------- .nv.info._Z5hellom        --------------------------
	.section	.nv.info._Z5hellom,"",@"SHT_CUDA_INFO"
	.sectionflags	@""
	.align	4


	//----- nvinfo : EIATTR_CUDA_API_VERSION
	.align		4
        /*0000*/ 	.byte	0x04, 0x37
        /*0002*/ 	.short	(.L_10 - .L_9)
.L_9:
        /*0004*/ 	.word	0x00000082


	//----- nvinfo : EIATTR_KPARAM_INFO
	.align		4
.L_10:
        /*0008*/ 	.byte	0x04, 0x17
        /*000a*/ 	.short	(.L_12 - .L_11)
.L_11:
        /*000c*/ 	.word	0x00000000
        /*0010*/ 	.short	0x0000
        /*0012*/ 	.short	0x0000
        /*0014*/ 	.byte	0x00, 0xf0, 0x21, 0x00


	//----- nvinfo : EIATTR_SPARSE_MMA_MASK
	.align		4
.L_12:
        /*0018*/ 	.byte	0x03, 0x50
        /*001a*/ 	.short	0x0000


	//----- nvinfo : EIATTR_MAXREG_COUNT
	.align		4
        /*001c*/ 	.byte	0x03, 0x1b
        /*001e*/ 	.short	0x00ff


	//----- nvinfo : EIATTR_EXTERNS
	.align		4
        /*0020*/ 	.byte	0x04, 0x0f
        /*0022*/ 	.short	(.L_14 - .L_13)


	//   ....[0]....
	.align		4
.L_13:
        /*0024*/ 	.word	index@(vprintf)


	//----- nvinfo : EIATTR_MERCURY_ISA_VERSION
	.align		4
.L_14:
        /*0028*/ 	.byte	0x03, 0x5f
        /*002a*/ 	.short	0x0101


	//----- nvinfo : EIATTR_VRC_CTA_INIT_COUNT
	.align		4
        /*002c*/ 	.byte	0x02, 0x4a
	.zero		1
	.zero		1


	//----- nvinfo : EIATTR_SYSCALL_OFFSETS
	.align		4
        /*0030*/ 	.byte	0x04, 0x46
        /*0032*/ 	.short	(.L_16 - .L_15)


	//   ....[0]....
.L_15:
        /*0034*/ 	.word	0x00000100


	//----- nvinfo : EIATTR_EXIT_INSTR_OFFSETS
	.align		4
.L_16:
        /*0038*/ 	.byte	0x04, 0x1c
        /*003a*/ 	.short	(.L_18 - .L_17)


	//   ....[0]....
.L_17:
        /*003c*/ 	.word	0x00000110


	//----- nvinfo : EIATTR_CRS_STACK_SIZE
	.align		4
.L_18:
        /*0040*/ 	.byte	0x04, 0x1e
        /*0042*/ 	.short	(.L_20 - .L_19)
.L_19:
        /*0044*/ 	.word	0x00000000


	//----- nvinfo : EIATTR_CBANK_PARAM_SIZE
	.align		4
.L_20:
        /*0048*/ 	.byte	0x03, 0x19
        /*004a*/ 	.short	0x0008


	//----- nvinfo : EIATTR_PARAM_CBANK
	.align		4
        /*004c*/ 	.byte	0x04, 0x0a
        /*004e*/ 	.short	(.L_22 - .L_21)
	.align		4
.L_21:
        /*0050*/ 	.word	index@(.nv.constant0._Z5hellom)
        /*0054*/ 	.short	0x0380
        /*0056*/ 	.short	0x0008


	//----- nvinfo : EIATTR_SW_WAR
	.align		4
.L_22:
        /*0058*/ 	.byte	0x04, 0x36
        /*005a*/ 	.short	(.L_24 - .L_23)
.L_23:
        /*005c*/ 	.word	0x00000008
.L_24:


//--------------------- .nv.callgraph             --------------------------
	.section	.nv.callgraph,"",@"SHT_CUDA_CALLGRAPH"
	.align	4
	.sectionentsize	8
	.align		4
        /*0000*/ 	.word	0x00000000
	.align		4
        /*0004*/ 	.word	0xffffffff
	.align		4
        /*0008*/ 	.word	index@(_Z5hellom)
	.align		4
        /*000c*/ 	.word	index@(vprintf)
	.align		4
        /*0010*/ 	.word	0x00000000
	.align		4
        /*0014*/ 	.word	0xfffffffe
	.align		4
        /*0018*/ 	.word	0x00000000
	.align		4
        /*001c*/ 	.word	0xfffffffd
	.align		4
        /*0020*/ 	.word	0x00000000
	.align		4
        /*0024*/ 	.word	0xfffffffc


//--------------------- .nv.constant4             --------------------------
	.section	.nv.constant4,"a",@progbits
	.align	8
	.align		8
.nv.constant4:
        /*0000*/ 	.dword	vprintf
	.align		8
        /*0008*/ 	.dword	$str


//--------------------- .text._Z5hellom           --------------------------
	.section	.text._Z5hellom,"ax",@progbits
	.align	128
        .global         _Z5hellom
        .type           _Z5hellom,@function
        .size           _Z5hellom,(.L_x_9 - _Z5hellom)
        .other          _Z5hellom,@"STO_CUDA_ENTRY STV_DEFAULT"
_Z5hellom:
.text._Z5hellom:
[----:B------:R-:W0:Y:S01]  /*0000*/  LDC R1, c[0x0][0x37c] ;  /* 0x0000df00ff017b82 */ /* 0x000e220000000800 */
[----:B------:R-:W1:Y:S01]  /*0010*/  LDCU UR4, c[0x0][0x2f8] ;  /* 0x00005f00ff0477ac */ /* 0x000e620008000800 */
[----:B0-----:R-:W-:Y:S01]  /*0020*/  VIADD R1, R1, 0xfffffff0 ;  /* 0xfffffff001017836 */ /* 0x001fe20000000000 */
[----:B------:R-:W-:Y:S01]  /*0030*/  MOV R0, 0x80 ;  /* 0x0000008000007802 */ /* 0x000fe20000000f00 */
[----:B------:R-:W0:Y:S03]  /*0040*/  LDCU UR5, c[0x0][0x2fc] ;  /* 0x00005f80ff0577ac */ /* 0x000e260008000800 */
[----:B-1----:R-:W-:-:S05]  /*0050*/  IADD3 R6, P0, PT, R1, UR4, RZ ;  /* 0x0000000401067c10 */ /* 0x002fca000ff1e0ff */
[----:B0-----:R-:W-:-:S08]  /*0060*/  IMAD.X R7, RZ, RZ, UR5, P0 ;  /* 0x00000005ff077e24 */ /* 0x001fd000080e06ff */
[----:B------:R-:W-:Y:S05]  /*0070*/  CALL.REL.NOINC `($_Z5hellom$_Z10fibbonaccimmm) ;  /* 0x0000000000287944 */ /* 0x000fea0003c00000 */
[----:B------:R-:W0:Y:S01]  /*0080*/  LDC.64 R8, c[0x0][0x380] ;  /* 0x0000e000ff087b82 */ /* 0x000e220000000a00 */
[----:B------:R-:W-:Y:S01]  /*0090*/  MOV R0, 0x0 ;  /* 0x0000000000007802 */ /* 0x000fe20000000f00 */
[----:B------:R-:W1:Y:S06]  /*00a0*/  LDCU.64 UR4, c[0x4][0x8] ;  /* 0x01000100ff0477ac */ /* 0x000e6c0008000a00 */
[----:B------:R2:W3:Y:S01]  /*00b0*/  LDC.64 R2, c[0x4][R0] ;  /* 0x0100000000027b82 */ /* 0x0004e20000000a00 */
[----:B-1----:R-:W-:Y:S02]  /*00c0*/  IMAD.U32 R4, RZ, RZ, UR4 ;  /* 0x00000004ff047e24 */ /* 0x002fe4000f8e00ff */
[----:B------:R-:W-:Y:S01]  /*00d0*/  IMAD.U32 R5, RZ, RZ, UR5 ;  /* 0x00000005ff057e24 */ /* 0x000fe2000f8e00ff */
[----:B0-----:R2:W-:Y:S06]  /*00e0*/  STL.128 [R1], R8 ;  /* 0x0000000801007387 */ /* 0x0015ec0000100c00 */
[----:B------:R-:W-:-:S07]  /*00f0*/  LEPC R20, `(.L_x_0) ;  /* 0x000000001014794e */ /* 0x000fce0000000000 */
[----:B--23--:R-:W-:Y:S05]  /*0100*/  CALL.ABS.NOINC R2 ;  /* 0x0000000002007343 */ /* 0x00cfea0003c00000 */
.L_x_0:
[----:B------:R-:W-:Y:S05]  /*0110*/  EXIT ;  /* 0x000000000000794d */ /* 0x000fea0003800000 */
        .type           $_Z5hellom$_Z10fibbonaccimmm,@function
        .size           $_Z5hellom$_Z10fibbonaccimmm,(.L_x_9 - $_Z5hellom$_Z10fibbonaccimmm)
$_Z5hellom$_Z10fibbonaccimmm:
[----:B------:R-:W0:Y:S01]  /*0120*/  LDCU.64 UR10, c[0x0][0x380] ;  /* 0x00007000ff0a77ac */ /* 0x000e220008000a00 */
[----:B------:R-:W-:Y:S02]  /*0130*/  HFMA2 R5, -RZ, RZ, 0, 0 ;  /* 0x00000000ff057431 */ /* 0x000fe400000001ff */
[----:B------:R-:W-:Y:S01]  /*0140*/  IMAD.MOV.U32 R10, RZ, RZ, RZ ;  /* 0x000000ffff0a7224 */ /* 0x000fe200078e00ff */
[----:B0-----:R-:W-:-:S04]  /*0150*/  UISETP.NE.U32.AND UP0, UPT, UR10, URZ, UPT ;  /* 0x000000ff0a00728c */ /* 0x001fc8000bf05070 */
[----:B------:R-:W-:-:S09]  /*0160*/  UISETP.NE.AND.EX UP0, UPT, UR11, URZ, UPT, UP0 ;  /* 0x000000ff0b00728c */ /* 0x000fd2000bf05300 */
[----:B------:R-:W-:Y:S05]  /*0170*/  BRA.U !UP0, `(.L_x_1) ;  /* 0x0000000508c87547 */ /* 0x000fea000b800000 */
[----:B------:R-:W-:Y:S01]  /*0180*/  ULOP3.LUT UR7, UR10, 0x3, URZ, 0xc0, !UPT ;  /* 0x000000030a077892 */ /* 0x000fe2000f8ec0ff */
[----:B------:R-:W-:Y:S01]  /*0190*/  IMAD.MOV.U32 R8, RZ, RZ, 0x1 ;  /* 0x00000001ff087424 */ /* 0x000fe200078e00ff */
[----:B------:R-:W0:Y:S01]  /*01a0*/  LDCU.64 UR8, c[0x0][0x380] ;  /* 0x00007000ff0877ac */ /* 0x000e220008000a00 */
[----:B------:R-:W-:Y:S01]  /*01b0*/  IMAD.MOV.U32 R9, RZ, RZ, RZ ;  /* 0x000000ffff097224 */ /* 0x000fe200078e00ff */
[----:B------:R-:W-:-:S04]  /*01c0*/  UISETP.NE.U32.AND UP0, UPT, UR7, URZ, UPT ;  /* 0x000000ff0700728c */ /* 0x000fc8000bf05070 */
[----:B------:R-:W-:Y:S01]  /*01d0*/  UISETP.NE.AND.EX UP0, UPT, URZ, URZ, UPT, UP0 ;  /* 0x000000ffff00728c */ /* 0x000fe2000bf05300 */
[----:B0-----:R-:W-:Y:S01]  /*01e0*/  UMOV UR5, UR8 ;  /* 0x0000000800057c82 */ /* 0x001fe20008000000 */
[----:B------:R-:W-:-:S07]  /*01f0*/  UMOV UR6, UR9 ;  /* 0x0000000900067c82 */ /* 0x000fce0008000000 */
[----:B------:R-:W-:Y:S05]  /*0200*/  BRA.U !UP0, `(.L_x_2) ;  /* 0x00000001084c7547 */ /* 0x000fea000b800000 */
[----:B------:R-:W-:Y:S01]  /*0210*/  IMAD.MOV.U32 R4, RZ, RZ, R10 ;  /* 0x000000ffff047224 */ /* 0x000fe200078e000a */
[----:B------:R-:W-:Y:S01]  /*0220*/  UMOV UR5, UR8 ;  /* 0x0000000800057c82 */ /* 0x000fe20008000000 */
[----:B------:R-:W-:Y:S01]  /*0230*/  UMOV UR6, UR9 ;  /* 0x0000000900067c82 */ /* 0x000fe20008000000 */
[----:B------:R-:W-:-:S05]  /*0240*/  UMOV UR4, URZ ;  /* 0x000000ff00047c82 */ /* 0x000fca0008000000 */
.L_x_3:
[----:B------:R-:W-:Y:S01]  /*0250*/  UIADD3 UR7, UP0, UPT, UR7, -0x1, URZ ;  /* 0xffffffff07077890 */ /* 0x000fe2000ff1e0ff */
[----:B------:R-:W-:Y:S01]  /*0260*/  IMAD.MOV.U32 R2, RZ, RZ, R8 ;  /* 0x000000ffff027224 */ /* 0x000fe200078e0008 */
[----:B------:R-:W-:Y:S01]  /*0270*/  IADD3 R8, P0, PT, R8, R4, RZ ;  /* 0x0000000408087210 */ /* 0x000fe20007f1e0ff */
[----:B------:R-:W-:Y:S01]  /*0280*/  IMAD.MOV.U32 R3, RZ, RZ, R9 ;  /* 0x000000ffff037224 */ /* 0x000fe200078e0009 */
[----:B------:R-:W-:Y:S01]  /*0290*/  UIADD3.X UR4, UPT, UPT, UR4, -0x1, URZ, UP0, !UPT ;  /* 0xffffffff04047890 */ /* 0x000fe200087fe4ff */
[----:B------:R-:W-:Y:S01]  /*02a0*/  IMAD.MOV.U32 R4, RZ, RZ, R2 ;  /* 0x000000ffff047224 */ /* 0x000fe200078e0002 */
[----:B------:R-:W-:Y:S01]  /*02b0*/  UISETP.NE.U32.AND UP0, UPT, UR7, URZ, UPT ;  /* 0x000000ff0700728c */ /* 0x000fe2000bf05070 */
[----:B------:R-:W-:Y:S01]  /*02c0*/  IADD3.X R9, PT, PT, R9, R5, RZ, P0, !PT ;  /* 0x0000000509097210 */ /* 0x000fe200007fe4ff */
[----:B------:R-:W-:Y:S01]  /*02d0*/  UIADD3 UR5, UP1, UPT, UR5, -0x1, URZ ;  /* 0xffffffff05057890 */ /* 0x000fe2000ff3e0ff */
[----:B------:R-:W-:Y:S01]  /*02e0*/  IMAD.MOV.U32 R5, RZ, RZ, R3 ;  /* 0x000000ffff057224 */ /* 0x000fe200078e0003 */
[----:B------:R-:W-:-:S02]  /*02f0*/  UISETP.NE.AND.EX UP0, UPT, UR4, URZ, UPT, UP0 ;  /* 0x000000ff0400728c */ /* 0x000fc4000bf05300 */
[----:B------:R-:W-:-:S07]  /*0300*/  UIADD3.X UR6, UPT, UPT, UR6, -0x1, URZ, UP1, !UPT ;  /* 0xffffffff06067890 */ /* 0x000fce0008ffe4ff */
[----:B------:R-:W-:Y:S05]  /*0310*/  BRA.U UP0, `(.L_x_3) ;  /* 0xfffffffd00cc7547 */ /* 0x000fea000b83ffff */
[----:B------:R-:W-:Y:S02]  /*0320*/  IMAD.MOV.U32 R10, RZ, RZ, R2 ;  /* 0x000000ffff0a7224 */ /* 0x000fe400078e0002 */
[----:B------:R-:W-:-:S07]  /*0330*/  IMAD.MOV.U32 R5, RZ, RZ, R3 ;  /* 0x000000ffff057224 */ /* 0x000fce00078e0003 */
.L_x_2:
[----:B------:R-:W-:-:S04]  /*0340*/  UISETP.GE.U32.AND UP0, UPT, UR10, 0x4, UPT ;  /* 0x000000040a00788c */ /* 0x000fc8000bf06070 */
[----:B------:R-:W-:-:S09]  /*0350*/  UISETP.GE.U32.AND.EX UP0, UPT, UR11, URZ, UPT, UP0 ;  /* 0x000000ff0b00728c */ /* 0x000fd2000bf06100 */
[----:B------:R-:W-:Y:S05]  /*0360*/  BRA.U !UP0, `(.L_x_1) ;  /* 0x00000005084c7547 */ /* 0x000fea000b800000 */
[----:B------:R-:W-:-:S04]  /*0370*/  UISETP.GT.U32.AND UP0, UPT, UR5, URZ, UPT ;  /* 0x000000ff0500728c */ /* 0x000fc8000bf04070 */
[----:B------:R-:W-:-:S09]  /*0380*/  UISETP.GT.AND.EX UP0, UPT, UR6, URZ, UPT, UP0 ;  /* 0x000000ff0600728c */ /* 0x000fd2000bf04300 */
[----:B------:R-:W-:Y:S05]  /*0390*/  BRA.U !UP0, `(.L_x_4) ;  /* 0x00000005080c7547 */ /* 0x000fea000b800000 */
[----:B------:R-:W-:Y:S02]  /*03a0*/  UISETP.GT.U32.AND UP1, UPT, UR5, 0xc, UPT ;  /* 0x0000000c0500788c */ /* 0x000fe4000bf24070 */
[----:B------:R-:W-:Y:S02]  /*03b0*/  UPLOP3.LUT UP0, UPT, UPT, UPT, UPT, 0x80, 0x8 ;  /* 0x000000000008789c */ /* 0x000fe40003f0f070 */
[----:B------:R-:W-:-:S09]  /*03c0*/  UISETP.GT.AND.EX UP1, UPT, UR6, URZ, UPT, UP1 ;  /* 0x000000ff0600728c */ /* 0x000fd2000bf24310 */
[----:B------:R-:W-:Y:S05]  /*03d0*/  BRA.U !UP1, `(.L_x_5) ;  /* 0x0000000109987547 */ /* 0x000fea000b800000 */
[----:B------:R-:W-:-:S11]  /*03e0*/  UPLOP3.LUT UP0, UPT, UPT, UPT, UPT, 0x40, 0x4 ;  /* 0x000000000004789c */ /* 0x000fd60003f0e870 */
.L_x_6:
[----:B------:R-:W-:Y:S01]  /*03f0*/  IADD3 R3, P1, PT, R10, R8, RZ ;  /* 0x000000080a037210 */ /* 0x000fe20007f3e0ff */
[----:B------:R-:W-:-:S03]  /*0400*/  UIADD3 UR5, UP1, UPT, UR5, -0x10, URZ ;  /* 0xfffffff005057890 */ /* 0x000fc6000ff3e0ff */
[-C--:B------:R-:W-:Y:S01]  /*0410*/  IADD3 R2, P0, PT, R8, R3.reuse, RZ ;  /* 0x0000000308027210 */ /* 0x080fe20007f1e0ff */
[----:B------:R-:W-:Y:S01]  /*0420*/  IMAD.X R4, R5, 0x1, R9, P1 ;  /* 0x0000000105047824 */ /* 0x000fe200008e0609 */
[----:B------:R-:W-:Y:S02]  /*0430*/  UIADD3.X UR6, UPT, UPT, UR6, -0x1, URZ, UP1, !UPT ;  /* 0xffffffff06067890 */ /* 0x000fe40008ffe4ff */
[----:B------:R-:W-:Y:S01]  /*0440*/  IADD3 R3, P1, PT, R2, R3, RZ ;  /* 0x0000000302037210 */ /* 0x000fe20007f3e0ff */
[----:B------:R-:W-:Y:S01]  /*0450*/  UISETP.GT.U32.AND UP1, UPT, UR5, 0xc, UPT ;  /* 0x0000000c0500788c */ /* 0x000fe2000bf24070 */
[----:B------:R-:W-:Y:S02]  /*0460*/  IADD3.X R5, PT, PT, R9, R4, RZ, P0, !PT ;  /* 0x0000000409057210 */ /* 0x000fe400007fe4ff */
[----:B------:R-:W-:Y:S01]  /*0470*/  IADD3 R2, P0, PT, R3, R2, RZ ;  /* 0x0000000203027210 */ /* 0x000fe20007f1e0ff */
[----:B------:R-:W-:Y:S02]  /*0480*/  UISETP.GT.AND.EX UP1, UPT, UR6, URZ, UPT, UP1 ;  /* 0x000000ff0600728c */ /* 0x000fe4000bf24310 */
[----:B------:R-:W-:Y:S01]  /*0490*/  IMAD.X R4, R5, 0x1, R4, P1 ;  /* 0x0000000105047824 */ /* 0x000fe200008e0604 */
[----:B------:R-:W-:-:S03]  /*04a0*/  IADD3 R3, P1, PT, R2, R3, RZ ;  /* 0x0000000302037210 */ /* 0x000fc60007f3e0ff */
[----:B------:R-:W-:Y:S01]  /*04b0*/  IMAD.X R5, R4, 0x1, R5, P0 ;  /* 0x0000000104057824 */ /* 0x000fe200000e0605 */
[----:B------:R-:W-:-:S03]  /*04c0*/  IADD3 R2, P0, PT, R3, R2, RZ ;  /* 0x0000000203027210 */ /* 0x000fc60007f1e0ff */
[----:B------:R-:W-:Y:S01]  /*04d0*/  IMAD.X R4, R5, 0x1, R4, P1 ;  /* 0x0000000105047824 */ /* 0x000fe200008e0604 */
[----:B------:R-:W-:-:S03]  /*04e0*/  IADD3 R3, P1, PT, R2, R3, RZ ;  /* 0x0000000302037210 */ /* 0x000fc60007f3e0ff */
[----:B------:R-:W-:Y:S01]  /*04f0*/  IMAD.X R5, R4, 0x1, R5, P0 ;  /* 0x0000000104057824 */ /* 0x000fe200000e0605 */
[----:B------:R-:W-:-:S03]  /*0500*/  IADD3 R2, P0, PT, R3, R2, RZ ;  /* 0x0000000203027210 */ /* 0x000fc60007f1e0ff */
[----:B------:R-:W-:Y:S01]  /*0510*/  IMAD.X R4, R5, 0x1, R4, P1 ;  /* 0x0000000105047824 */ /* 0x000fe200008e0604 */
[----:B------:R-:W-:-:S04]  /*0520*/  IADD3 R3, P1, PT, R2, R3, RZ ;  /* 0x0000000302037210 */ /* 0x000fc80007f3e0ff */
[----:B------:R-:W-:Y:S02]  /*0530*/  IADD3.X R5, PT, PT, R4, R5, RZ, P0, !PT ;  /* 0x0000000504057210 */ /* 0x000fe400007fe4ff */
        /* <DEDUP_REMOVED lines=13> */
[----:B------:R-:W-:-:S04]  /*0610*/  IMAD.X R5, R3, 0x1, R4, P1 ;  /* 0x0000000103057824 */ /* 0x000fc800008e0604 */
[----:B------:R-:W-:Y:S01]  /*0620*/  IMAD.X R9, R5, 0x1, R3, P0 ;  /* 0x0000000105097824 */ /* 0x000fe200000e0603 */
[----:B------:R-:W-:Y:S06]  /*0630*/  BRA.U UP1, `(.L_x_6) ;  /* 0xfffffffd016c7547 */ /* 0x000fec000b83ffff */
.L_x_5:
[----:B------:R-:W-:-:S04]  /*0640*/  UISETP.GT.U32.AND UP1, UPT, UR5, 0x4, UPT ;  /* 0x000000040500788c */ /* 0x000fc8000bf24070 */
[----:B------:R-:W-:-:S09]  /*0650*/  UISETP.GT.AND.EX UP1, UPT, UR6, URZ, UPT, UP1 ;  /* 0x000000ff0600728c */ /* 0x000fd2000bf24310 */
[----:B------:R-:W-:Y:S05]  /*0660*/  BRA.U !UP1, `(.L_x_7) ;  /* 0x00000001094c7547 */ /* 0x000fea000b800000 */
[----:B------:R-:W-:Y:S01]  /*0670*/  IADD3 R3, P1, PT, R8, R10, RZ ;  /* 0x0000000a08037210 */ /* 0x000fe20007f3e0ff */
[----:B------:R-:W-:Y:S02]  /*0680*/  UIADD3 UR5, UP1, UPT, UR5, -0x8, URZ ;  /* 0xfffffff805057890 */ /* 0x000fe4000ff3e0ff */
[----:B------:R-:W-:Y:S01]  /*0690*/  UPLOP3.LUT UP0, UPT, UPT, UPT, UPT, 0x40, 0x4 ;  /* 0x000000000004789c */ /* 0x000fe20003f0e870 */
[----:B------:R-:W-:Y:S01]  /*06a0*/  IADD3 R2, P0, PT, R3, R8, RZ ;  /* 0x0000000803027210 */ /* 0x000fe20007f1e0ff */
[----:B------:R-:W-:Y:S01]  /*06b0*/  IMAD.X R4, R9, 0x1, R5, P1 ;  /* 0x0000000109047824 */ /* 0x000fe200008e0605 */
[----:B------:R-:W-:Y:S02]  /*06c0*/  UIADD3.X UR6, UPT, UPT, UR6, -0x1, URZ, UP1, !UPT ;  /* 0xffffffff06067890 */ /* 0x000fe40008ffe4ff */
[----:B------:R-:W-:Y:S02]  /*06d0*/  IADD3 R3, P1, PT, R2, R3, RZ ;  /* 0x0000000302037210 */ /* 0x000fe40007f3e0ff */
[----:B------:R-:W-:-:S02]  /*06e0*/  IADD3.X R5, PT, PT, R4, R9, RZ, P0, !PT ;  /* 0x0000000904057210 */ /* 0x000fc400007fe4ff */
        /* <DEDUP_REMOVED lines=9> */
[----:B------:R-:W-:-:S05]  /*0780*/  IADD3.X R5, PT, PT, R3, R4, RZ, P1, !PT ;  /* 0x0000000403057210 */ /* 0x000fca0000ffe4ff */
[----:B------:R-:W-:-:S07]  /*0790*/  IMAD.X R9, R5, 0x1, R3, P0 ;  /* 0x0000000105097824 */ /* 0x000fce00000e0603 */
.L_x_7:
[----:B------:R-:W-:-:S04]  /*07a0*/  UISETP.NE.U32.AND UP1, UPT, UR5, URZ, UPT ;  /* 0x000000ff0500728c */ /* 0x000fc8000bf25070 */
[----:B------:R-:W-:-:S09]  /*07b0*/  UISETP.NE.OR.EX UP0, UPT, UR6, URZ, UP0, UP1 ;  /* 0x000000ff0600728c */ /* 0x000fd20008705710 */
[----:B------:R-:W-:Y:S05]  /*07c0*/  BRA.U !UP0, `(.L_x_1) ;  /* 0x0000000108347547 */ /* 0x000fea000b800000 */
.L_x_4:
[----:B------:R-:W-:Y:S01]  /*07d0*/  UIADD3 UR5, UP0, UPT, UR5, -0x4, URZ ;  /* 0xfffffffc05057890 */ /* 0x000fe2000ff1e0ff */
[----:B------:R-:W-:-:S03]  /*07e0*/  IADD3 R3, P1, PT, R10, R8, RZ ;  /* 0x000000080a037210 */ /* 0x000fc60007f3e0ff */
[----:B------:R-:W-:Y:S01]  /*07f0*/  UIADD3.X UR6, UPT, UPT, UR6, -0x1, URZ, UP0, !UPT ;  /* 0xffffffff06067890 */ /* 0x000fe200087fe4ff */
[-C--:B------:R-:W-:Y:S01]  /*0800*/  IADD3 R8, P0, PT, R8, R3.reuse, RZ ;  /* 0x0000000308087210 */ /* 0x080fe20007f1e0ff */
[----:B------:R-:W-:Y:S01]  /*0810*/  UISETP.NE.U32.AND UP0, UPT, UR5, URZ, UPT ;  /* 0x000000ff0500728c */ /* 0x000fe2000bf05070 */
[----:B------:R-:W-:Y:S02]  /*0820*/  IMAD.X R2, R5, 0x1, R9, P1 ;  /* 0x0000000105027824 */ /* 0x000fe400008e0609 */
[----:B------:R-:W-:Y:S01]  /*0830*/  IADD3 R10, P1, PT, R8, R3, RZ ;  /* 0x00000003080a7210 */ /* 0x000fe20007f3e0ff */
[----:B------:R-:W-:Y:S01]  /*0840*/  UISETP.NE.AND.EX UP0, UPT, UR6, URZ, UPT, UP0 ;  /* 0x000000ff0600728c */ /* 0x000fe2000bf05300 */
[--C-:B------:R-:W-:Y:S02]  /*0850*/  IMAD.X R9, R9, 0x1, R2.reuse, P0 ;  /* 0x0000000109097824 */ /* 0x100fe400000e0602 */
[----:B------:R-:W-:Y:S02]  /*0860*/  IADD3 R8, P0, PT, R10, R8, RZ ;  /* 0x000000080a087210 */ /* 0x000fe40007f1e0ff */
[----:B------:R-:W-:-:S05]  /*0870*/  IMAD.X R5, R9, 0x1, R2, P1 ;  /* 0x0000000109057824 */ /* 0x000fca00008e0602 */
[----:B------:R-:W-:Y:S01]  /*0880*/  IADD3.X R9, PT, PT, R5, R9, RZ, P0, !PT ;  /* 0x0000000905097210 */ /* 0x000fe200007fe4ff */
[----:B------:R-:W-:Y:S06]  /*0890*/  BRA.U UP0, `(.L_x_4) ;  /* 0xfffffffd00cc7547 */ /* 0x000fec000b83ffff */
.L_x_1:
[----:B------:R-:W-:Y:S02]  /*08a0*/  IMAD.MOV.U32 R2, RZ, RZ, R0 ;  /* 0x000000ffff027224 */ /* 0x000fe400078e0000 */
[----:B------:R-:W-:Y:S02]  /*08b0*/  IMAD.MOV.U32 R3, RZ, RZ, 0x0 ;  /* 0x00000000ff037424 */ /* 0x000fe400078e00ff */
[----:B------:R-:W-:Y:S02]  /*08c0*/  IMAD.MOV.U32 R11, RZ, RZ, R5 ;  /* 0x000000ffff0b7224 */ /* 0x000fe400078e0005 */
[----:B------:R-:W-:Y:S05]  /*08d0*/  RET.REL.NODEC R2 `(_Z5hellom) ;  /* 0xfffffff402c87950 */ /* 0x000fea0003c3ffff */
.L_x_8:
[----:B------:R-:W-:-:S00]  /*08e0*/  BRA `(.L_x_8) ;  /* 0xfffffffc00fc7947 */ /* 0x000fc0000383ffff */
[----:B------:R-:W-:-:S00]  /*08f0*/  NOP ;  /* 0x0000000000007918 */ /* 0x000fc00000000000 */
        /* <DEDUP_REMOVED lines=8> */
.L_x_9:


//--------------------- .nv.global.init           --------------------------
	.section	.nv.global.init,"aw",@progbits
.nv.global.init:
	.type		$str,@object
	.size		$str,(.L_0 - $str)
$str:
        /*0000*/ 	.byte	0x54, 0x68, 0x65, 0x20, 0x25, 0x6c, 0x64, 0x74, 0x68, 0x20, 0x66, 0x69, 0x62, 0x62, 0x6f, 0x6e
        /*0010*/ 	.byte	0x61, 0x63, 0x63, 0x69, 0x20, 0x6e, 0x75, 0x6d, 0x62, 0x65, 0x72, 0x20, 0x69, 0x73, 0x20, 0x25
        /*0020*/ 	.byte	0x6c, 0x64, 0x0a, 0x00
.L_0:


//--------------------- .nv.shared.reserved.0     --------------------------
	.section	.nv.shared.reserved.0,"aw",@nobits
	.weak		__nv_reservedSMEM_offset_0_alias
	.size		__nv_reservedSMEM_offset_0_alias, 0, 64
	.other		__nv_reservedSMEM_offset_0_alias,@"STO_CUDA_RESERVED_SHARED STV_DEFAULT"
__nv_reservedSMEM_offset_0_alias:
	.zero		0
	.zero		64


//--------------------- .nv.constant0._Z5hellom   --------------------------
	.section	.nv.constant0._Z5hellom,"a",@progbits
	.sectionflags	@""
	.align	4
.nv.constant0._Z5hellom:
	.zero		904


//--------------------- SYMBOLS --------------------------

	.type		.nv.reservedSmem.offset0,@object
	.size		.nv.reservedSmem.offset0,0x4
	.type		vprintf,@function
